//
// Generated by NVIDIA NVVM Compiler
//
// Compiler Build ID: CL-36424714
// Cuda compilation tools, release 13.0, V13.0.88
// Based on NVVM 20.0.0
//

.version 9.0
.target sm_100
.address_size 64

	// .globl	_Z9parallelfPcPil

.visible .entry _Z9parallelfPcPil(
	.param .u64 .ptr .align 1 _Z9parallelfPcPil_param_0,
	.param .u64 .ptr .align 1 _Z9parallelfPcPil_param_1,
	.param .u64 _Z9parallelfPcPil_param_2
)
{
	.reg .pred 	%p<2>;
	.reg .b32 	%r<8>;
	.reg .b64 	%rd<9>;

	ld.param.u64 	%rd1, [_Z9parallelfPcPil_param_0];
	ld.param.u64 	%rd2, [_Z9parallelfPcPil_param_1];
	ld.param.u32 	%r2, [_Z9parallelfPcPil_param_2];
	mov.u32 	%r3, %ctaid.x;
	mov.u32 	%r4, %ntid.x;
	mov.u32 	%r5, %tid.x;
	mad.lo.s32 	%r1, %r3, %r4, %r5;
	setp.ge.s32 	%p1, %r1, %r2;
	@%p1 bra 	$L__BB0_2;
	cvta.to.global.u64 	%rd3, %rd1;
	cvta.to.global.u64 	%rd4, %rd2;
	cvt.s64.s32 	%rd5, %r1;
	add.s64 	%rd6, %rd3, %rd5;
	ld.global.s8 	%r6, [%rd6];
	mul.wide.s32 	%rd7, %r6, 4;
	add.s64 	%rd8, %rd4, %rd7;
	atom.global.add.u32 	%r7, [%rd8], 1;
$L__BB0_2:
	bar.sync 	0;
	ret;

}


// ===== COMPILED SASS (sm_100) =====

	.target	sm_100

	.elftype	@"ET_EXEC"


//--------------------- .note.nv.tkinfo           --------------------------
	.section	.note.nv.tkinfo,"",@"SHT_NOTE"
	.sectionflags	@"SHF_NOTE_NV_TKINFO"
	.tkinfo
        /*0018*/ 	.word	0x00000002
        /*0030*/ 	.string	""
        /*0030*/ 	.string	"ptxas"
        /*0030*/ 	.string	"Cuda compilation tools, release 13.0, V13.0.88"
        /*0030*/ 	.string	"Build cuda_13.0.r13.0/compiler.36424714_0"
        /*0030*/ 	.string	"-arch sm_100 -m 64 "



//--------------------- .note.nv.cuinfo           --------------------------
	.section	.note.nv.cuinfo,"",@"SHT_NOTE"
	.sectionflags	@"SHF_NOTE_NV_CUINFO"
        /*0018*/ 	.short	0x0002
        /*001a*/ 	.short	0x0064
        /*001c*/ 	.short	0x0082
	.zero		2


//--------------------- .nv.info                  --------------------------
	.section	.nv.info,"",@"SHT_CUDA_INFO"
	.align	4


	//----- nvinfo : EIATTR_REGCOUNT
	.align		4
        /*0000*/ 	.byte	0x04, 0x2f
        /*0002*/ 	.short	(.L_1 - .L_0)
	.align		4
.L_0:
        /*0004*/ 	.word	index@(_Z9parallelfPcPil)
        /*0008*/ 	.word	0x0000000a


	//----- nvinfo : EIATTR_FRAME_SIZE
	.align		4
.L_1:
        /*000c*/ 	.byte	0x04, 0x11
        /*000e*/ 	.short	(.L_3 - .L_2)
	.align		4
.L_2:
        /*0010*/ 	.word	index@(_Z9parallelfPcPil)
        /*0014*/ 	.word	0x00000000


	//----- nvinfo : EIATTR_MIN_STACK_SIZE
	.align		4
.L_3:
        /*0018*/ 	.byte	0x04, 0x12
        /*001a*/ 	.short	(.L_5 - .L_4)
	.align		4
.L_4:
        /*001c*/ 	.word	index@(_Z9parallelfPcPil)
        /*0020*/ 	.word	0x00000000
.L_5:


//--------------------- .nv.compat                --------------------------
	.section	.nv.compat,"",@"SHT_CUDA_COMPAT_INFO"
	.align	4
        /*0000*/ 	.byte	0x02, 0x09, 0x00, 0x00, 0x02, 0x02, 0x01, 0x00, 0x02, 0x05, 0x05, 0x00, 0x03, 0x07, 0x01, 0x01
        /*0010*/ 	.byte	0x02, 0x03, 0x00, 0x00, 0x02, 0x06, 0x01, 0x00, 0x04, 0x0b, 0x08, 0x00, 0x09, 0x00, 0x00, 0x00
        /*0020*/ 	.byte	0x00, 0x00, 0x00, 0x00


//--------------------- .nv.info._Z9parallelfPcPil --------------------------
	.section	.nv.info._Z9parallelfPcPil,"",@"SHT_CUDA_INFO"
	.sectionflags	@""
	.align	4


	//----- nvinfo : EIATTR_CUDA_API_VERSION
	.align		4
        /*0000*/ 	.byte	0x04, 0x37
        /*0002*/ 	.short	(.L_7 - .L_6)
.L_6:
        /*0004*/ 	.word	0x00000082


	//----- nvinfo : EIATTR_KPARAM_INFO
	.align		4
.L_7:
        /*0008*/ 	.byte	0x04, 0x17
        /*000a*/ 	.short	(.L_9 - .L_8)
.L_8:
        /*000c*/ 	.word	0x00000000
        /*0010*/ 	.short	0x0002
        /*0012*/ 	.short	0x0010
        /*0014*/ 	.byte	0x00, 0xf0, 0x21, 0x00


	//----- nvinfo : EIATTR_KPARAM_INFO
	.align		4
.L_9:
        /*0018*/ 	.byte	0x04, 0x17
        /*001a*/ 	.short	(.L_11 - .L_10)
.L_10:
        /*001c*/ 	.word	0x00000000
        /*0020*/ 	.short	0x0001
        /*0022*/ 	.short	0x0008
        /*0024*/ 	.byte	0x00, 0xf5, 0x21, 0x00


	//----- nvinfo : EIATTR_KPARAM_INFO
	.align		4
.L_11:
        /*0028*/ 	.byte	0x04, 0x17
        /*002a*/ 	.short	(.L_13 - .L_12)
.L_12:
        /*002c*/ 	.word	0x00000000
        /*0030*/ 	.short	0x0000
        /*0032*/ 	.short	0x0000
        /*0034*/ 	.byte	0x00, 0xf5, 0x21, 0x00


	//----- nvinfo : EIATTR_SPARSE_MMA_MASK
	.align		4
.L_13:
        /*0038*/ 	.byte	0x03, 0x50
        /*003a*/ 	.short	0x0000


	//----- nvinfo : EIATTR_MAXREG_COUNT
	.align		4
        /*003c*/ 	.byte	0x03, 0x1b
        /*003e*/ 	.short	0x00ff


	//----- nvinfo : EIATTR_NUM_BARRIERS
	.align		4
        /*0040*/ 	.byte	0x02, 0x4c
        /*0042*/ 	.byte	0x01
	.zero		1


	//----- nvinfo : EIATTR_MERCURY_ISA_VERSION
	.align		4
        /*0044*/ 	.byte	0x03, 0x5f
        /*0046*/ 	.short	0x0101


	//----- nvinfo : EIATTR_VRC_CTA_INIT_COUNT
	.align		4
        /*0048*/ 	.byte	0x02, 0x4a
	.zero		1
	.zero		1


	//----- nvinfo : EIATTR_EXIT_INSTR_OFFSETS
	.align		4
        /*004c*/ 	.byte	0x04, 0x1c
        /*004e*/ 	.short	(.L_15 - .L_14)


	//   ....[0]....
.L_14:
        /*0050*/ 	.word	0x00000140


	//----- nvinfo : EIATTR_CRS_STACK_SIZE
	.align		4
.L_15:
        /*0054*/ 	.byte	0x04, 0x1e
        /*0056*/ 	.short	(.L_17 - .L_16)
.L_16:
        /*0058*/ 	.word	0x00000000


	//----- nvinfo : EIATTR_CBANK_PARAM_SIZE
	.align		4
.L_17:
        /*005c*/ 	.byte	0x03, 0x19
        /*005e*/ 	.short	0x0018


	//----- nvinfo : EIATTR_PARAM_CBANK
	.align		4
        /*0060*/ 	.byte	0x04, 0x0a
        /*0062*/ 	.short	(.L_19 - .L_18)
	.align		4
.L_18:
        /*0064*/ 	.word	index@(.nv.constant0._Z9parallelfPcPil)
        /*0068*/ 	.short	0x0380
        /*006a*/ 	.short	0x0018


	//----- nvinfo : EIATTR_SW_WAR
	.align		4
.L_19:
        /*006c*/ 	.byte	0x04, 0x36
        /*006e*/ 	.short	(.L_21 - .L_20)
.L_20:
        /*0070*/ 	.word	0x00000008
.L_21:


//--------------------- .nv.callgraph             --------------------------
	.section	.nv.callgraph,"",@"SHT_CUDA_CALLGRAPH"
	.align	4
	.sectionentsize	8
	.align		4
        /*0000*/ 	.word	0x00000000
	.align		4
        /*0004*/ 	.word	0xffffffff
	.align		4
        /*0008*/ 	.word	0x00000000
	.align		4
        /*000c*/ 	.word	0xfffffffe
	.align		4
        /*0010*/ 	.word	0x00000000
	.align		4
        /*0014*/ 	.word	0xfffffffd
	.align		4
        /*0018*/ 	.word	0x00000000
	.align		4
        /*001c*/ 	.word	0xfffffffc


//--------------------- .text._Z9parallelfPcPil   --------------------------
	.section	.text._Z9parallelfPcPil,"ax",@progbits
	.align	128
        .global         _Z9parallelfPcPil
        .type           _Z9parallelfPcPil,@function
        .size           _Z9parallelfPcPil,(.L_x_3 - _Z9parallelfPcPil)
        .other          _Z9parallelfPcPil,@"STO_CUDA_ENTRY STV_DEFAULT"
_Z9parallelfPcPil:
.text._Z9parallelfPcPil:
[----:B------:R-:W-:Y:S01]  /*0000*/  LDC R1, c[0x0][0x37c] ;  /* 0x0000df00ff017b82 */ /* 0x000fe20000000800 */
[----:B------:R-:W0:Y:S07]  /*0010*/  S2R R3, SR_TID.X ;  /* 0x0000000000037919 */ /* 0x000e2e0000002100 */
[----:B------:R-:W0:Y:S01]  /*0020*/  S2UR UR4, SR_CTAID.X ;  /* 0x00000000000479c3 */ /* 0x000e220000002500 */
[----:B------:R-:W1:Y:S01]  /*0030*/  LDCU UR5, c[0x0][0x390] ;  /* 0x00007200ff0577ac */ /* 0x000e620008000800 */
[----:B------:R-:W-:Y:S06]  /*0040*/  BSSY.RECONVERGENT B0, `(.L_x_0) ;  /* 0x000000e000007945 */ /* 0x000fec0003800200 */
[----:B------:R-:W0:Y:S02]  /*0050*/  LDC R0, c[0x0][0x360] ;  /* 0x0000d800ff007b82 */ /* 0x000e240000000800 */
[----:B0-----:R-:W-:-:S05]  /*0060*/  IMAD R0, R0, UR4, R3 ;  /* 0x0000000400007c24 */ /* 0x001fca000f8e0203 */
[----:B-1----:R-:W-:-:S13]  /*0070*/  ISETP.GE.AND P0, PT, R0, UR5, PT ;  /* 0x0000000500007c0c */ /* 0x002fda000bf06270 */
[----:B------:R-:W-:Y:S05]  /*0080*/  @P0 BRA `(.L_x_1) ;  /* 0x0000000000240947 */ /* 0x000fea0003800000 */
[----:B------:R-:W0:Y:S01]  /*0090*/  LDCU.64 UR6, c[0x0][0x380] ;  /* 0x00007000ff0677ac */ /* 0x000e220008000a00 */
[----:B------:R-:W1:Y:S01]  /*00a0*/  LDC.64 R2, c[0x0][0x388] ;  /* 0x0000e200ff027b82 */ /* 0x000e620000000a00 */
[----:B------:R-:W2:Y:S01]  /*00b0*/  LDCU.64 UR4, c[0x0][0x358] ;  /* 0x00006b00ff0477ac */ /* 0x000ea20008000a00 */
[----:B0-----:R-:W-:-:S04]  /*00c0*/  IADD3 R4, P0, PT, R0, UR6, RZ ;  /* 0x0000000600047c10 */ /* 0x001fc8000ff1e0ff */
[----:B------:R-:W-:-:S06]  /*00d0*/  LEA.HI.X.SX32 R5, R0, UR7, 0x1, P0 ;  /* 0x0000000700057c11 */ /* 0x000fcc00080f0eff */
[----:B--2---:R-:W1:Y:S01]  /*00e0*/  LDG.E.S8 R5, desc[UR4][R4.64] ;  /* 0x0000000404057981 */ /* 0x004e62000c1e1300 */
[----:B------:R-:W-:Y:S02]  /*00f0*/  HFMA2 R7, -RZ, RZ, 0, 5.9604644775390625e-08 ;  /* 0x00000001ff077431 */ /* 0x000fe400000001ff */
[----:B-1----:R-:W-:-:S05]  /*0100*/  IMAD.WIDE R2, R5, 0x4, R2 ;  /* 0x0000000405027825 */ /* 0x002fca00078e0202 */
[----:B------:R0:W-:Y:S02]  /*0110*/  REDG.E.ADD.STRONG.GPU desc[UR4][R2.64], R7 ;  /* 0x000000070200798e */ /* 0x0001e4000c12e104 */
.L_x_1:
[----:B------:R-:W-:Y:S05]  /*0120*/  BSYNC.RECONVERGENT B0 ;  /* 0x0000000000007941 */ /* 0x000fea0003800200 */
.L_x_0:
[----:B------:R-:W-:Y:S06]  /*0130*/  BAR.SYNC.DEFER_BLOCKING 0x0 ;  /* 0x0000000000007b1d */ /* 0x000fec0000010000 */
[----:B------:R-:W-:Y:S05]  /*0140*/  EXIT ;  /* 0x000000000000794d */ /* 0x000fea0003800000 */
.L_x_2:
[----:B------:R-:W-:-:S00]  /*0150*/  BRA `(.L_x_2) ;  /* 0xfffffffc00fc7947 */ /* 0x000fc0000383ffff */
[----:B------:R-:W-:-:S00]  /*0160*/  NOP ;  /* 0x0000000000007918 */ /* 0x000fc00000000000 */
        /* <DEDUP_REMOVED lines=9> */
.L_x_3:


//--------------------- .nv.shared.reserved.0     --------------------------
	.section	.nv.shared.reserved.0,"aw",@nobits
	.weak		__nv_reservedSMEM_offset_0_alias
	.size		__nv_reservedSMEM_offset_0_alias, 0, 64
	.other		__nv_reservedSMEM_offset_0_alias,@"STO_CUDA_RESERVED_SHARED STV_DEFAULT"
__nv_reservedSMEM_offset_0_alias:
	.zero		0
	.zero		64


//--------------------- .nv.constant0._Z9parallelfPcPil --------------------------
	.section	.nv.constant0._Z9parallelfPcPil,"a",@progbits
	.sectionflags	@""
	.align	4
.nv.constant0._Z9parallelfPcPil:
	.zero		920


//--------------------- SYMBOLS --------------------------

	.type		.nv.reservedSmem.offset0,@object
	.size		.nv.reservedSmem.offset0,0x4
